//
// Generated by NVIDIA NVVM Compiler
//
// Compiler Build ID: CL-36424714
// Cuda compilation tools, release 13.0, V13.0.88
// Based on NVVM 20.0.0
//

.version 9.0
.target sm_100
.address_size 64

	// .globl	_Z11cuda_say_hiv
.extern .func  (.param .b32 func_retval0) vprintf
(
	.param .b64 vprintf_param_0,
	.param .b64 vprintf_param_1
)
;
.global .align 1 .b8 $str[11] = {72, 105, 44, 32, 67, 85, 68, 65, 33, 10};

.visible .entry _Z11cuda_say_hiv()
{
	.reg .b32 	%r<3>;
	.reg .b64 	%rd<3>;

	mov.u64 	%rd1, $str;
	cvta.global.u64 	%rd2, %rd1;
	{ // callseq 0, 0
	.param .b64 param0;
	st.param.b64 	[param0], %rd2;
	.param .b64 param1;
	st.param.b64 	[param1], 0;
	.param .b32 retval0;
	call.uni (retval0), 
	vprintf, 
	(
	param0, 
	param1
	);
	ld.param.b32 	%r1, [retval0];
	} // callseq 0
	ret;

}


// ===== COMPILED SASS (sm_100) =====

	.target	sm_100

	.elftype	@"ET_EXEC"


//--------------------- .note.nv.tkinfo           --------------------------
	.section	.note.nv.tkinfo,"",@"SHT_NOTE"
	.sectionflags	@"SHF_NOTE_NV_TKINFO"
	.tkinfo
        /*0018*/ 	.word	0x00000002
        /*0030*/ 	.string	""
        /*0030*/ 	.string	"ptxas"
        /*0030*/ 	.string	"Cuda compilation tools, release 13.0, V13.0.88"
        /*0030*/ 	.string	"Build cuda_13.0.r13.0/compiler.36424714_0"
        /*0030*/ 	.string	"-arch sm_100 -m 64 "



//--------------------- .note.nv.cuinfo           --------------------------
	.section	.note.nv.cuinfo,"",@"SHT_NOTE"
	.sectionflags	@"SHF_NOTE_NV_CUINFO"
        /*0018*/ 	.short	0x0002
        /*001a*/ 	.short	0x0064
        /*001c*/ 	.short	0x0082
	.zero		2


//--------------------- .nv.info                  --------------------------
	.section	.nv.info,"",@"SHT_CUDA_INFO"
	.align	4


	//----- nvinfo : EIATTR_REGCOUNT
	.align		4
        /*0000*/ 	.byte	0x04, 0x2f
        /*0002*/ 	.short	(.L_2 - .L_1)
	.align		4
.L_1:
        /*0004*/ 	.word	index@(_Z11cuda_say_hiv)
        /*0008*/ 	.word	0x00000018


	//----- nvinfo : EIATTR_FRAME_SIZE
	.align		4
.L_2:
        /*000c*/ 	.byte	0x04, 0x11
        /*000e*/ 	.short	(.L_4 - .L_3)
	.align		4
.L_3:
        /*0010*/ 	.word	index@(_Z11cuda_say_hiv)
        /*0014*/ 	.word	0x00000000


	//----- nvinfo : EIATTR_MIN_STACK_SIZE
	.align		4
.L_4:
        /*0018*/ 	.byte	0x04, 0x12
        /*001a*/ 	.short	(.L_6 - .L_5)
	.align		4
.L_5:
        /*001c*/ 	.word	index@(_Z11cuda_say_hiv)
        /*0020*/ 	.word	0x00000000
.L_6:


//--------------------- .nv.compat                --------------------------
	.section	.nv.compat,"",@"SHT_CUDA_COMPAT_INFO"
	.align	4
        /*0000*/ 	.byte	0x02, 0x09, 0x00, 0x00, 0x02, 0x02, 0x01, 0x00, 0x02, 0x05, 0x05, 0x00, 0x03, 0x07, 0x01, 0x01
        /*0010*/ 	.byte	0x02, 0x03, 0x00, 0x00, 0x02, 0x06, 0x01, 0x00, 0x04, 0x0b, 0x08, 0x00, 0x09, 0x00, 0x00, 0x00
        /*0020*/ 	.byte	0x00, 0x00, 0x00, 0x00


//--------------------- .nv.info._Z11cuda_say_hiv --------------------------
	.section	.nv.info._Z11cuda_say_hiv,"",@"SHT_CUDA_INFO"
	.sectionflags	@""
	.align	4


	//----- nvinfo : EIATTR_CUDA_API_VERSION
	.align		4
        /*0000*/ 	.byte	0x04, 0x37
        /*0002*/ 	.short	(.L_8 - .L_7)
.L_7:
        /*0004*/ 	.word	0x00000082


	//----- nvinfo : EIATTR_SPARSE_MMA_MASK
	.align		4
.L_8:
        /*0008*/ 	.byte	0x03, 0x50
        /*000a*/ 	.short	0x0000


	//----- nvinfo : EIATTR_MAXREG_COUNT
	.align		4
        /*000c*/ 	.byte	0x03, 0x1b
        /*000e*/ 	.short	0x00ff


	//----- nvinfo : EIATTR_EXTERNS
	.align		4
        /*0010*/ 	.byte	0x04, 0x0f
        /*0012*/ 	.short	(.L_10 - .L_9)


	//   ....[0]....
	.align		4
.L_9:
        /*0014*/ 	.word	index@(vprintf)


	//----- nvinfo : EIATTR_MERCURY_ISA_VERSION
	.align		4
.L_10:
        /*0018*/ 	.byte	0x03, 0x5f
        /*001a*/ 	.short	0x0101


	//----- nvinfo : EIATTR_VRC_CTA_INIT_COUNT
	.align		4
        /*001c*/ 	.byte	0x02, 0x4a
	.zero		1
	.zero		1


	//----- nvinfo : EIATTR_SYSCALL_OFFSETS
	.align		4
        /*0020*/ 	.byte	0x04, 0x46
        /*0022*/ 	.short	(.L_12 - .L_11)


	//   ....[0]....
.L_11:
        /*0024*/ 	.word	0x00000080


	//----- nvinfo : EIATTR_EXIT_INSTR_OFFSETS
	.align		4
.L_12:
        /*0028*/ 	.byte	0x04, 0x1c
        /*002a*/ 	.short	(.L_14 - .L_13)


	//   ....[0]....
.L_13:
        /*002c*/ 	.word	0x00000090


	//----- nvinfo : EIATTR_SW_WAR
	.align		4
.L_14:
        /*0030*/ 	.byte	0x04, 0x36
        /*0032*/ 	.short	(.L_16 - .L_15)
.L_15:
        /*0034*/ 	.word	0x00000008
.L_16:


//--------------------- .nv.callgraph             --------------------------
	.section	.nv.callgraph,"",@"SHT_CUDA_CALLGRAPH"
	.align	4
	.sectionentsize	8
	.align		4
        /*0000*/ 	.word	0x00000000
	.align		4
        /*0004*/ 	.word	0xffffffff
	.align		4
        /*0008*/ 	.word	index@(_Z11cuda_say_hiv)
	.align		4
        /*000c*/ 	.word	index@(vprintf)
	.align		4
        /*0010*/ 	.word	0x00000000
	.align		4
        /*0014*/ 	.word	0xfffffffe
	.align		4
        /*0018*/ 	.word	0x00000000
	.align		4
        /*001c*/ 	.word	0xfffffffd
	.align		4
        /*0020*/ 	.word	0x00000000
	.align		4
        /*0024*/ 	.word	0xfffffffc


//--------------------- .nv.constant4             --------------------------
	.section	.nv.constant4,"a",@progbits
	.align	8
	.align		8
.nv.constant4:
        /*0000*/ 	.dword	vprintf
	.align		8
        /*0008*/ 	.dword	$str


//--------------------- .text._Z11cuda_say_hiv    --------------------------
	.section	.text._Z11cuda_say_hiv,"ax",@progbits
	.align	128
        .global         _Z11cuda_say_hiv
        .type           _Z11cuda_say_hiv,@function
        .size           _Z11cuda_say_hiv,(.L_x_2 - _Z11cuda_say_hiv)
        .other          _Z11cuda_say_hiv,@"STO_CUDA_ENTRY STV_DEFAULT"
_Z11cuda_say_hiv:
.text._Z11cuda_say_hiv:
[----:B------:R-:W0:Y:S01]  /*0000*/  LDC R1, c[0x0][0x37c] ;  /* 0x0000df00ff017b82 */ /* 0x000e220000000800 */
[----:B------:R-:W-:Y:S01]  /*0010*/  MOV R0, 0x0 ;  /* 0x0000000000007802 */ /* 0x000fe20000000f00 */
[----:B------:R-:W1:Y:S01]  /*0020*/  LDCU.64 UR4, c[0x4][0x8] ;  /* 0x01000100ff0477ac */ /* 0x000e620008000a00 */
[----:B------:R-:W-:-:S05]  /*0030*/  CS2R R6, SRZ ;  /* 0x0000000000067805 */ /* 0x000fca000001ff00 */
[----:B------:R2:W3:Y:S01]  /*0040*/  LDC.64 R2, c[0x4][R0] ;  /* 0x0100000000027b82 */ /* 0x0004e20000000a00 */
[----:B-1----:R-:W-:Y:S02]  /*0050*/  IMAD.U32 R4, RZ, RZ, UR4 ;  /* 0x00000004ff047e24 */ /* 0x002fe4000f8e00ff */
[----:B--2---:R-:W-:-:S07]  /*0060*/  IMAD.U32 R5, RZ, RZ, UR5 ;  /* 0x00000005ff057e24 */ /* 0x004fce000f8e00ff */
[----:B------:R-:W-:-:S07]  /*0070*/  LEPC R20, `(.L_x_0) ;  /* 0x000000001014794e */ /* 0x000fce0000000000 */
[----:B0--3--:R-:W-:Y:S05]  /*0080*/  CALL.ABS.NOINC R2 ;  /* 0x0000000002007343 */ /* 0x009fea0003c00000 */
.L_x_0:
[----:B------:R-:W-:Y:S05]  /*0090*/  EXIT ;  /* 0x000000000000794d */ /* 0x000fea0003800000 */
.L_x_1:
[----:B------:R-:W-:-:S00]  /*00a0*/  BRA `(.L_x_1) ;  /* 0xfffffffc00fc7947 */ /* 0x000fc0000383ffff */
[----:B------:R-:W-:-:S00]  /*00b0*/  NOP ;  /* 0x0000000000007918 */ /* 0x000fc00000000000 */
        /* <DEDUP_REMOVED lines=12> */
.L_x_2:


//--------------------- .nv.global.init           --------------------------
	.section	.nv.global.init,"aw",@progbits
.nv.global.init:
	.type		$str,@object
	.size		$str,(.L_0 - $str)
$str:
        /*0000*/ 	.byte	0x48, 0x69, 0x2c, 0x20, 0x43, 0x55, 0x44, 0x41, 0x21, 0x0a, 0x00
.L_0:


//--------------------- .nv.shared.reserved.0     --------------------------
	.section	.nv.shared.reserved.0,"aw",@nobits
	.weak		__nv_reservedSMEM_offset_0_alias
	.size		__nv_reservedSMEM_offset_0_alias, 0, 64
	.other		__nv_reservedSMEM_offset_0_alias,@"STO_CUDA_RESERVED_SHARED STV_DEFAULT"
__nv_reservedSMEM_offset_0_alias:
	.zero		0
	.zero		64


//--------------------- .nv.constant0._Z11cuda_say_hiv --------------------------
	.section	.nv.constant0._Z11cuda_say_hiv,"a",@progbits
	.sectionflags	@""
	.align	4
.nv.constant0._Z11cuda_say_hiv:
	.zero		896


//--------------------- SYMBOLS --------------------------

	.type		.nv.reservedSmem.offset0,@object
	.size		.nv.reservedSmem.offset0,0x4
	.type		vprintf,@function
